	.headerflags	@"EF_CUDA_TEXMODE_UNIFIED EF_CUDA_64BIT_ADDRESS EF_CUDA_ACCELERATORS EF_CUDA_SM90 EF_CUDA_VIRTUAL_SM(EF_CUDA_SM90)"
	.elftype	@"ET_EXEC"


//--------------------- .nv.info                  --------------------------
	.section	.nv.info,"",@"SHT_CUDA_INFO"
	.align	4


	//----- nvinfo : EIATTR_REGCOUNT
	.align		4
        /*0000*/ 	.byte	0x04, 0x2f
        /*0002*/ 	.short	(.L_1 - .L_0)
	.align		4
.L_0:
        /*0004*/ 	.word	index@(triton_poi_fused_arange_14)
        /*0008*/ 	.word	0x00000008


	//----- nvinfo : EIATTR_MIN_STACK_SIZE
	.align		4
.L_1:
        /*000c*/ 	.byte	0x04, 0x12
        /*000e*/ 	.short	(.L_3 - .L_2)
	.align		4
.L_2:
        /*0010*/ 	.word	index@(triton_poi_fused_arange_14)
        /*0014*/ 	.word	0x00000000


	//----- nvinfo : EIATTR_FRAME_SIZE
	.align		4
.L_3:
        /*0018*/ 	.byte	0x04, 0x11
        /*001a*/ 	.short	(.L_5 - .L_4)
	.align		4
.L_4:
        /*001c*/ 	.word	index@(triton_poi_fused_arange_14)
        /*0020*/ 	.word	0x00000000


	//----- nvinfo : EIATTR_MIN_STACK_SIZE
	.align		4
.L_5:
        /*0024*/ 	.byte	0x04, 0x12
        /*0026*/ 	.short	(.L_7 - .L_6)
	.align		4
.L_6:
        /*0028*/ 	.word	index@(triton_poi_fused_arange_14)
        /*002c*/ 	.word	0x00000000
.L_7:


//--------------------- .nv.info.triton_poi_fused_arange_14 --------------------------
	.section	.nv.info.triton_poi_fused_arange_14,"",@"SHT_CUDA_INFO"
	.sectionflags	@""
	.align	4


	//----- nvinfo : EIATTR_CUDA_API_VERSION
	.align		4
        /*0000*/ 	.byte	0x04, 0x37
        /*0002*/ 	.short	(.L_9 - .L_8)
.L_8:
        /*0004*/ 	.word	0x0000007c


	//----- nvinfo : EIATTR_KPARAM_INFO
	.align		4
.L_9:
        /*0008*/ 	.byte	0x04, 0x17
        /*000a*/ 	.short	(.L_11 - .L_10)
.L_10:
        /*000c*/ 	.word	0x00000000
        /*0010*/ 	.short	0x0001
        /*0012*/ 	.short	0x0008
        /*0014*/ 	.byte	0x00, 0xf0, 0x11, 0x00


	//----- nvinfo : EIATTR_KPARAM_INFO
	.align		4
.L_11:
        /*0018*/ 	.byte	0x04, 0x17
        /*001a*/ 	.short	(.L_13 - .L_12)
.L_12:
        /*001c*/ 	.word	0x00000000
        /*0020*/ 	.short	0x0000
        /*0022*/ 	.short	0x0000
        /*0024*/ 	.byte	0x00, 0xf4, 0x21, 0x00


	//----- nvinfo : EIATTR_SPARSE_MMA_MASK
	.align		4
.L_13:
        /*0028*/ 	.byte	0x03, 0x50
        /*002a*/ 	.short	0x0000


	//----- nvinfo : EIATTR_MAXREG_COUNT
	.align		4
        /*002c*/ 	.byte	0x03, 0x1b
        /*002e*/ 	.short	0x00ff


	//----- nvinfo : EIATTR_EXIT_INSTR_OFFSETS
	.align		4
        /*0030*/ 	.byte	0x04, 0x1c
        /*0032*/ 	.short	(.L_15 - .L_14)


	//   ....[0]....
.L_14:
        /*0034*/ 	.word	0x00000090


	//   ....[1]....
        /*0038*/ 	.word	0x000000c0


	//----- nvinfo : EIATTR_REQNTID
	.align		4
.L_15:
        /*003c*/ 	.byte	0x04, 0x10
        /*003e*/ 	.short	(.L_17 - .L_16)
.L_16:
        /*0040*/ 	.word	0x00000020
        /*0044*/ 	.word	0x00000001
        /*0048*/ 	.word	0x00000001


	//----- nvinfo : EIATTR_CBANK_PARAM_SIZE
	.align		4
.L_17:
        /*004c*/ 	.byte	0x03, 0x19
        /*004e*/ 	.short	0x000c


	//----- nvinfo : EIATTR_PARAM_CBANK
	.align		4
        /*0050*/ 	.byte	0x04, 0x0a
        /*0052*/ 	.short	(.L_19 - .L_18)
	.align		4
.L_18:
        /*0054*/ 	.word	index@(.nv.constant0.triton_poi_fused_arange_14)
        /*0058*/ 	.short	0x0210
        /*005a*/ 	.short	0x000c


	//----- nvinfo : EIATTR_SW_WAR
	.align		4
.L_19:
        /*005c*/ 	.byte	0x04, 0x36
        /*005e*/ 	.short	(.L_21 - .L_20)
.L_20:
        /*0060*/ 	.word	0x00000008
.L_21:


//--------------------- .nv.callgraph             --------------------------
	.section	.nv.callgraph,"",@"SHT_CUDA_CALLGRAPH"
	.align	4
	.sectionentsize	8
	.align		4
        /*0000*/ 	.word	0x00000000
	.align		4
        /*0004*/ 	.word	0xffffffff
	.align		4
        /*0008*/ 	.word	0x00000000
	.align		4
        /*000c*/ 	.word	0xfffffffe
	.align		4
        /*0010*/ 	.word	0x00000000
	.align		4
        /*0014*/ 	.word	0xfffffffd
	.align		4
        /*0018*/ 	.word	0x00000000
	.align		4
        /*001c*/ 	.word	0xfffffffc


//--------------------- .text.triton_poi_fused_arange_14 --------------------------
	.section	.text.triton_poi_fused_arange_14,"ax",@progbits
	.align	128
        .global         triton_poi_fused_arange_14
        .type           triton_poi_fused_arange_14,@function
        .size           triton_poi_fused_arange_14,(.L_x_1 - triton_poi_fused_arange_14)
        .other          triton_poi_fused_arange_14,@"STO_CUDA_ENTRY STV_DEFAULT"
triton_poi_fused_arange_14:
.text.triton_poi_fused_arange_14:
[----:B------:R-:W0:Y:S02]  /*0000*/  LDC R1, c[0x0][0x28] ;  /* 0x00000a00ff017b82 */ /* 0x000e240000000800 */
[----:B------:R-:W1:Y:S01]  /*0010*/  S2R R2, SR_TID.X ;  /* 0x0000000000027919 */ /* 0x000e620000002100 */
[----:B------:R-:W2:Y:S01]  /*0020*/  LDC.64 R4, c[0x0][0x210] ;  /* 0x00008400ff047b82 */ /* 0x000ea20000000a00 */
[----:B------:R-:W3:Y:S01]  /*0030*/  S2R R3, SR_CTAID.X ;  /* 0x0000000000037919 */ /* 0x000ee20000002500 */
[----:B-1----:R-:W-:-:S05]  /*0040*/  LOP3.LUT R2, R2, 0x1f, RZ, 0xc0, !PT ;  /* 0x0000001f02027812 */ /* 0x002fca00078ec0ff */
[----:B---3--:R-:W-:-:S04]  /*0050*/  IMAD R2, R3, 0x20, R2 ;  /* 0x0000002003027824 */ /* 0x008fc800078e0202 */
[C---:B--2---:R-:W-:Y:S01]  /*0060*/  IMAD.WIDE R4, R2.reuse, 0x8, R4 ;  /* 0x0000000802047825 */ /* 0x044fe200078e0204 */
[----:B------:R-:W-:Y:S02]  /*0070*/  ISETP.GE.AND P0, PT, R2, 0x20, PT ;  /* 0x000000200200780c */ /* 0x000fe40003f06270 */
[----:B------:R-:W-:-:S11]  /*0080*/  SHF.R.S32.HI R3, RZ, 0x1f, R2 ;  /* 0x0000001fff037819 */ /* 0x000fd60000011402 */
[----:B------:R-:W-:Y:S05]  /*0090*/  @P0 EXIT ;  /* 0x000000000000094d */ /* 0x000fea0003800000 */
[----:B------:R-:W-:Y:S02]  /*00a0*/  ULDC.64 UR4, c[0x0][0x208] ;  /* 0x0000820000047ab9 */ /* 0x000fe40000000a00 */
[----:B------:R-:W-:Y:S01]  /*00b0*/  STG.E.64 desc[UR4][R4.64], R2 ;  /* 0x0000000204007986 */ /* 0x000fe2000c101b04 */
[----:B------:R-:W-:Y:S05]  /*00c0*/  EXIT ;  /* 0x000000000000794d */ /* 0x000fea0003800000 */
.L_x_0:
[----:B------:R-:W-:-:S00]  /*00d0*/  BRA `(.L_x_0) ;  /* 0xfffffffc00fc7947 */ /* 0x000fc0000383ffff */
[----:B------:R-:W-:-:S00]  /*00e0*/  NOP ;  /* 0x0000000000007918 */ /* 0x000fc00000000000 */
        /* <DEDUP_REMOVED lines=9> */
.L_x_1:


//--------------------- .nv.constant0.triton_poi_fused_arange_14 --------------------------
	.section	.nv.constant0.triton_poi_fused_arange_14,"a",@progbits
	.sectionflags	@""
	.align	4
.nv.constant0.triton_poi_fused_arange_14:
	.zero		540
